	.headerflags	@"EF_CUDA_TEXMODE_UNIFIED EF_CUDA_64BIT_ADDRESS EF_CUDA_ACCELERATORS EF_CUDA_SM90 EF_CUDA_VIRTUAL_SM(EF_CUDA_SM90)"
	.elftype	@"ET_EXEC"


//--------------------- .nv.info                  --------------------------
	.section	.nv.info,"",@"SHT_CUDA_INFO"
	.align	4


	//----- nvinfo : EIATTR_REGCOUNT
	.align		4
        /*0000*/ 	.byte	0x04, 0x2f
        /*0002*/ 	.short	(.L_1 - .L_0)
	.align		4
.L_0:
        /*0004*/ 	.word	index@(triton_poi_fused_mul_1)
        /*0008*/ 	.word	0x00000012


	//----- nvinfo : EIATTR_MIN_STACK_SIZE
	.align		4
.L_1:
        /*000c*/ 	.byte	0x04, 0x12
        /*000e*/ 	.short	(.L_3 - .L_2)
	.align		4
.L_2:
        /*0010*/ 	.word	index@(triton_poi_fused_mul_1)
        /*0014*/ 	.word	0x00000000


	//----- nvinfo : EIATTR_FRAME_SIZE
	.align		4
.L_3:
        /*0018*/ 	.byte	0x04, 0x11
        /*001a*/ 	.short	(.L_5 - .L_4)
	.align		4
.L_4:
        /*001c*/ 	.word	index@(triton_poi_fused_mul_1)
        /*0020*/ 	.word	0x00000000


	//----- nvinfo : EIATTR_MIN_STACK_SIZE
	.align		4
.L_5:
        /*0024*/ 	.byte	0x04, 0x12
        /*0026*/ 	.short	(.L_7 - .L_6)
	.align		4
.L_6:
        /*0028*/ 	.word	index@(triton_poi_fused_mul_1)
        /*002c*/ 	.word	0x00000000
.L_7:


//--------------------- .nv.info.triton_poi_fused_mul_1 --------------------------
	.section	.nv.info.triton_poi_fused_mul_1,"",@"SHT_CUDA_INFO"
	.sectionflags	@""
	.align	4


	//----- nvinfo : EIATTR_CUDA_API_VERSION
	.align		4
        /*0000*/ 	.byte	0x04, 0x37
        /*0002*/ 	.short	(.L_9 - .L_8)
.L_8:
        /*0004*/ 	.word	0x0000007c


	//----- nvinfo : EIATTR_KPARAM_INFO
	.align		4
.L_9:
        /*0008*/ 	.byte	0x04, 0x17
        /*000a*/ 	.short	(.L_11 - .L_10)
.L_10:
        /*000c*/ 	.word	0x00000000
        /*0010*/ 	.short	0x0004
        /*0012*/ 	.short	0x001c
        /*0014*/ 	.byte	0x00, 0xf0, 0x11, 0x00


	//----- nvinfo : EIATTR_KPARAM_INFO
	.align		4
.L_11:
        /*0018*/ 	.byte	0x04, 0x17
        /*001a*/ 	.short	(.L_13 - .L_12)
.L_12:
        /*001c*/ 	.word	0x00000000
        /*0020*/ 	.short	0x0003
        /*0022*/ 	.short	0x0018
        /*0024*/ 	.byte	0x00, 0xf0, 0x11, 0x00


	//----- nvinfo : EIATTR_KPARAM_INFO
	.align		4
.L_13:
        /*0028*/ 	.byte	0x04, 0x17
        /*002a*/ 	.short	(.L_15 - .L_14)
.L_14:
        /*002c*/ 	.word	0x00000000
        /*0030*/ 	.short	0x0002
        /*0032*/ 	.short	0x0010
        /*0034*/ 	.byte	0x00, 0xf4, 0x21, 0x00


	//----- nvinfo : EIATTR_KPARAM_INFO
	.align		4
.L_15:
        /*0038*/ 	.byte	0x04, 0x17
        /*003a*/ 	.short	(.L_17 - .L_16)
.L_16:
        /*003c*/ 	.word	0x00000000
        /*0040*/ 	.short	0x0001
        /*0042*/ 	.short	0x0008
        /*0044*/ 	.byte	0x00, 0xf4, 0x21, 0x00


	//----- nvinfo : EIATTR_KPARAM_INFO
	.align		4
.L_17:
        /*0048*/ 	.byte	0x04, 0x17
        /*004a*/ 	.short	(.L_19 - .L_18)
.L_18:
        /*004c*/ 	.word	0x00000000
        /*0050*/ 	.short	0x0000
        /*0052*/ 	.short	0x0000
        /*0054*/ 	.byte	0x00, 0xf4, 0x21, 0x00


	//----- nvinfo : EIATTR_SPARSE_MMA_MASK
	.align		4
.L_19:
        /*0058*/ 	.byte	0x03, 0x50
        /*005a*/ 	.short	0x0000


	//----- nvinfo : EIATTR_MAXREG_COUNT
	.align		4
        /*005c*/ 	.byte	0x03, 0x1b
        /*005e*/ 	.short	0x00ff


	//----- nvinfo : EIATTR_EXIT_INSTR_OFFSETS
	.align		4
        /*0060*/ 	.byte	0x04, 0x1c
        /*0062*/ 	.short	(.L_21 - .L_20)


	//   ....[0]....
.L_20:
        /*0064*/ 	.word	0x00000400


	//   ....[1]....
        /*0068*/ 	.word	0x00000460


	//----- nvinfo : EIATTR_REQNTID
	.align		4
.L_21:
        /*006c*/ 	.byte	0x04, 0x10
        /*006e*/ 	.short	(.L_23 - .L_22)
.L_22:
        /*0070*/ 	.word	0x00000020
        /*0074*/ 	.word	0x00000001
        /*0078*/ 	.word	0x00000001


	//----- nvinfo : EIATTR_CBANK_PARAM_SIZE
	.align		4
.L_23:
        /*007c*/ 	.byte	0x03, 0x19
        /*007e*/ 	.short	0x0020


	//----- nvinfo : EIATTR_PARAM_CBANK
	.align		4
        /*0080*/ 	.byte	0x04, 0x0a
        /*0082*/ 	.short	(.L_25 - .L_24)
	.align		4
.L_24:
        /*0084*/ 	.word	index@(.nv.constant0.triton_poi_fused_mul_1)
        /*0088*/ 	.short	0x0210
        /*008a*/ 	.short	0x0020


	//----- nvinfo : EIATTR_SW_WAR
	.align		4
.L_25:
        /*008c*/ 	.byte	0x04, 0x36
        /*008e*/ 	.short	(.L_27 - .L_26)
.L_26:
        /*0090*/ 	.word	0x00000008
.L_27:


//--------------------- .nv.callgraph             --------------------------
	.section	.nv.callgraph,"",@"SHT_CUDA_CALLGRAPH"
	.align	4
	.sectionentsize	8
	.align		4
        /*0000*/ 	.word	0x00000000
	.align		4
        /*0004*/ 	.word	0xffffffff
	.align		4
        /*0008*/ 	.word	0x00000000
	.align		4
        /*000c*/ 	.word	0xfffffffe
	.align		4
        /*0010*/ 	.word	0x00000000
	.align		4
        /*0014*/ 	.word	0xfffffffd
	.align		4
        /*0018*/ 	.word	0x00000000
	.align		4
        /*001c*/ 	.word	0xfffffffc


//--------------------- .text.triton_poi_fused_mul_1 --------------------------
	.section	.text.triton_poi_fused_mul_1,"ax",@progbits
	.sectionflags	@"SHF_BARRIERS=1"
	.align	128
        .global         triton_poi_fused_mul_1
        .type           triton_poi_fused_mul_1,@function
        .size           triton_poi_fused_mul_1,(.L_x_1 - triton_poi_fused_mul_1)
        .other          triton_poi_fused_mul_1,@"STO_CUDA_ENTRY STV_DEFAULT"
triton_poi_fused_mul_1:
.text.triton_poi_fused_mul_1:
[----:B------:R-:W0:Y:S02]  /*0000*/  LDC R1, c[0x0][0x28] ;  /* 0x00000a00ff017b82 */ /* 0x000e240000000800 */
[----:B------:R-:W1:Y:S01]  /*0010*/  S2R R0, SR_CTAID.Y ;  /* 0x0000000000007919 */ /* 0x000e620000002600 */
[----:B------:R-:W2:Y:S01]  /*0020*/  LDC.64 R2, c[0x0][0x218] ;  /* 0x00008600ff027b82 */ /* 0x000ea20000000a00 */
[----:B------:R-:W-:Y:S01]  /*0030*/  IMAD.MOV.U32 R13, RZ, RZ, RZ ;  /* 0x000000ffff0d7224 */ /* 0x000fe200078e00ff */
[----:B------:R-:W-:Y:S01]  /*0040*/  ULDC.64 UR6, c[0x0][0x208] ;  /* 0x0000820000067ab9 */ /* 0x000fe20000000a00 */
[----:B------:R-:W3:Y:S01]  /*0050*/  S2R R15, SR_TID.X ;  /* 0x00000000000f7919 */ /* 0x000ee20000002100 */
[----:B------:R-:W4:Y:S04]  /*0060*/  S2R R8, SR_CTAID.X ;  /* 0x0000000000087919 */ /* 0x000f280000002500 */
[----:B------:R-:W5:Y:S01]  /*0070*/  LDC.64 R4, c[0x0][0x210] ;  /* 0x00008400ff047b82 */ /* 0x000f620000000a00 */
[----:B-1----:R-:W-:-:S05]  /*0080*/  IMAD.SHL.U32 R0, R0, 0x10, RZ ;  /* 0x0000001000007824 */ /* 0x002fca00078e00ff */
[----:B---3--:R-:W-:-:S04]  /*0090*/  LOP3.LUT R7, R0, 0xf, R15, 0xf8, !PT ;  /* 0x0000000f00077812 */ /* 0x008fc800078ef80f */
[C---:B------:R-:W-:Y:S01]  /*00a0*/  ISETP.GE.AND P0, PT, R7.reuse, 0x10, PT ;  /* 0x000000100700780c */ /* 0x040fe20003f06270 */
[----:B--2---:R-:W-:-:S12]  /*00b0*/  IMAD.WIDE R2, R7, 0x4, R2 ;  /* 0x0000000407027825 */ /* 0x004fd800078e0202 */
[----:B------:R1:W2:Y:S01]  /*00c0*/  @!P0 LDG.E.EL R13, desc[UR6][R2.64] ;  /* 0x00000006020d8981 */ /* 0x0002a2000c2e1900 */
[----:B------:R-:W-:Y:S02]  /*00d0*/  SHF.R.S32.HI R6, RZ, 0x1f, R7 ;  /* 0x0000001fff067819 */ /* 0x000fe40000011407 */
[----:B------:R-:W-:Y:S02]  /*00e0*/  SHF.R.U32.HI R9, RZ, 0x4, R15 ;  /* 0x00000004ff097819 */ /* 0x000fe4000001160f */
[----:B------:R-:W-:Y:S01]  /*00f0*/  LEA.HI R10, R6, R7, RZ, 0x2 ;  /* 0x00000007060a7211 */ /* 0x000fe200078f10ff */
[----:B----4-:R-:W-:Y:S01]  /*0100*/  IMAD.SHL.U32 R6, R8, 0x2, RZ ;  /* 0x0000000208067824 */ /* 0x010fe200078e00ff */
[----:B------:R-:W-:Y:S02]  /*0110*/  SGXT.U32 R9, R9, 0x1 ;  /* 0x000000010909781a */ /* 0x000fe40000000000 */
[C---:B------:R-:W-:Y:S01]  /*0120*/  LOP3.LUT R12, R10.reuse, 0xfffffffc, RZ, 0xc0, !PT ;  /* 0xfffffffc0a0c7812 */ /* 0x040fe200078ec0ff */
[----:B------:R-:W-:Y:S01]  /*0130*/  IMAD.SHL.U32 R10, R10, 0x4, RZ ;  /* 0x000000040a0a7824 */ /* 0x000fe200078e00ff */
[----:B------:R-:W-:-:S03]  /*0140*/  LOP3.LUT R8, R6, R9, RZ, 0xfc, !PT ;  /* 0x0000000906087212 */ /* 0x000fc600078efcff */
[C---:B------:R-:W-:Y:S01]  /*0150*/  IMAD.IADD R11, R7.reuse, 0x1, -R12 ;  /* 0x00000001070b7824 */ /* 0x040fe200078e0a0c */
[----:B------:R-:W-:Y:S02]  /*0160*/  ISETP.GE.AND P0, PT, R8, 0x4, PT ;  /* 0x000000040800780c */ /* 0x000fe40003f06270 */
[----:B------:R-:W-:Y:S01]  /*0170*/  LOP3.LUT R10, R10, 0xfffffff0, RZ, 0xc0, !PT ;  /* 0xfffffff00a0a7812 */ /* 0x000fe200078ec0ff */
[----:B------:R-:W-:Y:S01]  /*0180*/  IMAD R11, R8, 0x4, R11 ;  /* 0x00000004080b7824 */ /* 0x000fe200078e020b */
[----:B------:R-:W-:-:S03]  /*0190*/  ISETP.LT.AND P0, PT, R7, 0x10, !P0 ;  /* 0x000000100700780c */ /* 0x000fc60004701270 */
[----:B-1----:R-:W-:-:S04]  /*01a0*/  IMAD.IADD R3, R11, 0x1, R10 ;  /* 0x000000010b037824 */ /* 0x002fc800078e020a */
[----:B-----5:R-:W-:-:S04]  /*01b0*/  IMAD.WIDE R2, R3, 0x4, R4 ;  /* 0x0000000403027825 */ /* 0x020fc800078e0204 */
[----:B------:R-:W-:-:S06]  /*01c0*/  IMAD.MOV.U32 R4, RZ, RZ, RZ ;  /* 0x000000ffff047224 */ /* 0x000fcc00078e00ff */
[----:B------:R1:W3:Y:S01]  /*01d0*/  @P0 LDG.E.EL R4, desc[UR6][R2.64] ;  /* 0x0000000602040981 */ /* 0x0002e2000c2e1900 */
[----:B------:R-:W4:Y:S01]  /*01e0*/  S2UR UR5, SR_CgaCtaId ;  /* 0x00000000000579c3 */ /* 0x000f220000008800 */
[----:B------:R-:W-:Y:S01]  /*01f0*/  IMAD.SHL.U32 R8, R15, 0x2, RZ ;  /* 0x000000020f087824 */ /* 0x000fe200078e00ff */
[----:B------:R-:W-:-:S04]  /*0200*/  UMOV UR4, 0x400 ;  /* 0x0000040000047882 */ /* 0x000fc80000000000 */
[C---:B------:R-:W-:Y:S02]  /*0210*/  LOP3.LUT R10, R8.reuse, 0x1e, RZ, 0xc0, !PT ;  /* 0x0000001e080a7812 */ /* 0x040fe400078ec0ff */
[----:B------:R-:W-:Y:S01]  /*0220*/  LOP3.LUT R9, R9, 0x1e, R8, 0xf8, !PT ;  /* 0x0000001e09097812 */ /* 0x000fe200078ef808 */
[----:B-1----:R-:W-:Y:S01]  /*0230*/  IMAD.MOV.U32 R2, RZ, RZ, 0x3e800000 ;  /* 0x3e800000ff027424 */ /* 0x002fe200078e00ff */
[----:B------:R-:W-:Y:S02]  /*0240*/  SHF.R.U32.HI R3, RZ, 0x1, R15 ;  /* 0x00000001ff037819 */ /* 0x000fe4000001160f */
[----:B------:R-:W-:Y:S02]  /*0250*/  LOP3.LUT R8, R8, 0x3c, RZ, 0xc0, !PT ;  /* 0x0000003c08087812 */ /* 0x000fe400078ec0ff */
[----:B------:R-:W-:-:S04]  /*0260*/  SGXT.U32 R3, R3, 0x4 ;  /* 0x000000040303781a */ /* 0x000fc80000000000 */
[----:B------:R-:W-:Y:S01]  /*0270*/  LOP3.LUT R0, R0, R3, RZ, 0xfc, !PT ;  /* 0x0000000300007212 */ /* 0x000fe200078efcff */
[----:B----4-:R-:W-:-:S06]  /*0280*/  UPRMT UR4, UR5, 0x654, UR4 ;  /* 0x0000065405047896 */ /* 0x010fcc0008000004 */
[----:B------:R-:W-:Y:S01]  /*0290*/  LEA R10, R10, UR4, 0x1 ;  /* 0x000000040a0a7c11 */ /* 0x000fe2000f8e08ff */
[----:B------:R-:W-:-:S04]  /*02a0*/  VIADD R3, R8, UR4 ;  /* 0x0000000408037c36 */ /* 0x000fc80008000000 */
[----:B------:R-:W-:Y:S02]  /*02b0*/  IMAD R9, R9, 0x4, R10 ;  /* 0x0000000409097824 */ /* 0x000fe400078e020a */
[----:B--2---:R-:W-:-:S04]  /*02c0*/  FADD R13, RZ, -R13 ;  /* 0x8000000dff0d7221 */ /* 0x004fc80000000000 */
[----:B------:R-:W-:-:S05]  /*02d0*/  FMUL R13, R13, 1.4426950216293334961 ;  /* 0x3fb8aa3b0d0d7820 */ /* 0x000fca0000400000 */
[----:B------:R-:W-:-:S13]  /*02e0*/  FSETP.GEU.AND P0, PT, R13, -126, PT ;  /* 0xc2fc00000d00780b */ /* 0x000fda0003f0e000 */
[----:B------:R-:W-:-:S04]  /*02f0*/  @!P0 FMUL R13, R13, 0.5 ;  /* 0x3f0000000d0d8820 */ /* 0x000fc80000400000 */
[----:B------:R-:W1:Y:S02]  /*0300*/  MUFU.EX2 R5, R13 ;  /* 0x0000000d00057308 */ /* 0x000e640000000800 */
[----:B-1----:R-:W-:-:S04]  /*0310*/  @!P0 FMUL R5, R5, R5 ;  /* 0x0000000505058220 */ /* 0x002fc80000400000 */
[----:B------:R-:W-:Y:S01]  /*0320*/  FADD R7, R5, 1 ;  /* 0x3f80000005077421 */ /* 0x000fe20000000000 */
[----:B------:R-:W-:-:S04]  /*0330*/  LOP3.LUT R5, R6, 0x1, R15, 0xf8, !PT ;  /* 0x0000000106057812 */ /* 0x000fc800078ef80f */
[----:B------:R-:W-:-:S04]  /*0340*/  FSETP.GT.AND P0, PT, R7, 8.50705917302346158658e+37, PT ;  /* 0x7e8000000700780b */ /* 0x000fc80003f04000 */
[----:B------:R-:W-:-:S09]  /*0350*/  FSEL R2, R2, 1, P0 ;  /* 0x3f80000002027808 */ /* 0x000fd20000000000 */
[----:B------:R-:W-:Y:S01]  /*0360*/  @P0 FMUL R7, R7, 0.25 ;  /* 0x3e80000007070820 */ /* 0x000fe20000400000 */
[----:B------:R-:W-:-:S04]  /*0370*/  ISETP.GE.AND P0, PT, R5, 0x4, PT ;  /* 0x000000040500780c */ /* 0x000fc80003f06270 */
[----:B------:R-:W-:Y:S01]  /*0380*/  ISETP.LT.AND P0, PT, R0, 0x10, !P0 ;  /* 0x000000100000780c */ /* 0x000fe20004701270 */
[----:B------:R-:W1:Y:S02]  /*0390*/  MUFU.RCP R7, R7 ;  /* 0x0000000700077308 */ /* 0x000e640000001000 */
[----:B-1----:R-:W-:Y:S01]  /*03a0*/  FMUL R7, R7, R2 ;  /* 0x0000000207077220 */ /* 0x002fe20000400000 */
[----:B------:R-:W-:-:S03]  /*03b0*/  LOP3.LUT R2, R15, 0x1f, RZ, 0xc0, !PT ;  /* 0x0000001f0f027812 */ /* 0x000fc600078ec0ff */
[----:B---3--:R-:W-:Y:S02]  /*03c0*/  FMUL R4, R7, R4 ;  /* 0x0000000407047220 */ /* 0x008fe40000400000 */
[----:B------:R-:W-:-:S03]  /*03d0*/  IMAD R6, R2, 0x4, R3 ;  /* 0x0000000402067824 */ /* 0x000fc600078e0203 */
[----:B------:R1:W-:Y:S01]  /*03e0*/  STS [R9], R4 ;  /* 0x0000000409007388 */ /* 0x0003e20000000800 */
[----:B------:R-:W-:Y:S06]  /*03f0*/  BAR.SYNC.DEFER_BLOCKING 0x0 ;  /* 0x0000000000007b1d */ /* 0x000fec0000010000 */
[----:B-1----:R-:W-:Y:S05]  /*0400*/  @!P0 EXIT ;  /* 0x000000000000894d */ /* 0x002fea0003800000 */
[----:B------:R-:W0:Y:S01]  /*0410*/  LDS R7, [R6] ;  /* 0x0000000006077984 */ /* 0x000e220000000800 */
[----:B------:R-:W1:Y:S01]  /*0420*/  LDC.64 R2, c[0x0][0x220] ;  /* 0x00008800ff027b82 */ /* 0x000e620000000a00 */
[----:B------:R-:W-:-:S04]  /*0430*/  IMAD R5, R0, 0x4, R5 ;  /* 0x0000000400057824 */ /* 0x000fc800078e0205 */
[----:B-1----:R-:W-:-:S05]  /*0440*/  IMAD.WIDE R2, R5, 0x4, R2 ;  /* 0x0000000405027825 */ /* 0x002fca00078e0202 */
[----:B0-----:R-:W-:Y:S01]  /*0450*/  STG.E desc[UR6][R2.64], R7 ;  /* 0x0000000702007986 */ /* 0x001fe2000c101906 */
[----:B------:R-:W-:Y:S05]  /*0460*/  EXIT ;  /* 0x000000000000794d */ /* 0x000fea0003800000 */
.L_x_0:
[----:B------:R-:W-:-:S00]  /*0470*/  BRA `(.L_x_0) ;  /* 0xfffffffc00fc7947 */ /* 0x000fc0000383ffff */
[----:B------:R-:W-:-:S00]  /*0480*/  NOP ;  /* 0x0000000000007918 */ /* 0x000fc00000000000 */
[----:B------:R-:W-:-:S00]  /*0490*/  NOP ;  /* 0x0000000000007918 */ /* 0x000fc00000000000 */
[----:B------:R-:W-:-:S00]  /*04a0*/  NOP ;  /* 0x0000000000007918 */ /* 0x000fc00000000000 */
[----:B------:R-:W-:-:S00]  /*04b0*/  NOP ;  /* 0x0000000000007918 */ /* 0x000fc00000000000 */
[----:B------:R-:W-:-:S00]  /*04c0*/  NOP ;  /* 0x0000000000007918 */ /* 0x000fc00000000000 */
[----:B------:R-:W-:-:S00]  /*04d0*/  NOP ;  /* 0x0000000000007918 */ /* 0x000fc00000000000 */
[----:B------:R-:W-:-:S00]  /*04e0*/  NOP ;  /* 0x0000000000007918 */ /* 0x000fc00000000000 */
[----:B------:R-:W-:-:S00]  /*04f0*/  NOP ;  /* 0x0000000000007918 */ /* 0x000fc00000000000 */
.L_x_1:


//--------------------- .nv.shared.triton_poi_fused_mul_1 --------------------------
	.section	.nv.shared.triton_poi_fused_mul_1,"aw",@nobits
	.sectionflags	@""
	.align	16
	.zero		1024


//--------------------- .nv.constant0.triton_poi_fused_mul_1 --------------------------
	.section	.nv.constant0.triton_poi_fused_mul_1,"a",@progbits
	.sectionflags	@""
	.align	4
.nv.constant0.triton_poi_fused_mul_1:
	.zero		560
